//
// Generated by NVIDIA NVVM Compiler
//
// Compiler Build ID: CL-36424714
// Cuda compilation tools, release 13.0, V13.0.88
// Based on NVVM 20.0.0
//

.version 9.0
.target sm_100
.address_size 64

	// .globl	_Z10CudaKernelPfS_mmm

.visible .entry _Z10CudaKernelPfS_mmm(
	.param .u64 .ptr .align 1 _Z10CudaKernelPfS_mmm_param_0,
	.param .u64 .ptr .align 1 _Z10CudaKernelPfS_mmm_param_1,
	.param .u64 _Z10CudaKernelPfS_mmm_param_2,
	.param .u64 _Z10CudaKernelPfS_mmm_param_3,
	.param .u64 _Z10CudaKernelPfS_mmm_param_4
)
{


	ret;

}


// ===== COMPILED SASS (sm_100) =====

	.target	sm_100

	.elftype	@"ET_EXEC"


//--------------------- .note.nv.tkinfo           --------------------------
	.section	.note.nv.tkinfo,"",@"SHT_NOTE"
	.sectionflags	@"SHF_NOTE_NV_TKINFO"
	.tkinfo
        /*0018*/ 	.word	0x00000002
        /*0030*/ 	.string	""
        /*0030*/ 	.string	"ptxas"
        /*0030*/ 	.string	"Cuda compilation tools, release 13.0, V13.0.88"
        /*0030*/ 	.string	"Build cuda_13.0.r13.0/compiler.36424714_0"
        /*0030*/ 	.string	"-arch sm_100 -m 64 "



//--------------------- .note.nv.cuinfo           --------------------------
	.section	.note.nv.cuinfo,"",@"SHT_NOTE"
	.sectionflags	@"SHF_NOTE_NV_CUINFO"
        /*0018*/ 	.short	0x0002
        /*001a*/ 	.short	0x0064
        /*001c*/ 	.short	0x0082
	.zero		2


//--------------------- .nv.info                  --------------------------
	.section	.nv.info,"",@"SHT_CUDA_INFO"
	.align	4


	//----- nvinfo : EIATTR_REGCOUNT
	.align		4
        /*0000*/ 	.byte	0x04, 0x2f
        /*0002*/ 	.short	(.L_1 - .L_0)
	.align		4
.L_0:
        /*0004*/ 	.word	index@(_Z10CudaKernelPfS_mmm)
        /*0008*/ 	.word	0x00000004


	//----- nvinfo : EIATTR_FRAME_SIZE
	.align		4
.L_1:
        /*000c*/ 	.byte	0x04, 0x11
        /*000e*/ 	.short	(.L_3 - .L_2)
	.align		4
.L_2:
        /*0010*/ 	.word	index@(_Z10CudaKernelPfS_mmm)
        /*0014*/ 	.word	0x00000000


	//----- nvinfo : EIATTR_MIN_STACK_SIZE
	.align		4
.L_3:
        /*0018*/ 	.byte	0x04, 0x12
        /*001a*/ 	.short	(.L_5 - .L_4)
	.align		4
.L_4:
        /*001c*/ 	.word	index@(_Z10CudaKernelPfS_mmm)
        /*0020*/ 	.word	0x00000000
.L_5:


//--------------------- .nv.compat                --------------------------
	.section	.nv.compat,"",@"SHT_CUDA_COMPAT_INFO"
	.align	4
        /*0000*/ 	.byte	0x02, 0x09, 0x00, 0x00, 0x02, 0x02, 0x01, 0x00, 0x02, 0x05, 0x05, 0x00, 0x03, 0x07, 0x01, 0x01
        /*0010*/ 	.byte	0x02, 0x03, 0x00, 0x00, 0x02, 0x06, 0x01, 0x00, 0x04, 0x0b, 0x08, 0x00, 0x09, 0x00, 0x00, 0x00
        /*0020*/ 	.byte	0x00, 0x00, 0x00, 0x00


//--------------------- .nv.info._Z10CudaKernelPfS_mmm --------------------------
	.section	.nv.info._Z10CudaKernelPfS_mmm,"",@"SHT_CUDA_INFO"
	.sectionflags	@""
	.align	4


	//----- nvinfo : EIATTR_CUDA_API_VERSION
	.align		4
        /*0000*/ 	.byte	0x04, 0x37
        /*0002*/ 	.short	(.L_7 - .L_6)
.L_6:
        /*0004*/ 	.word	0x00000082


	//----- nvinfo : EIATTR_KPARAM_INFO
	.align		4
.L_7:
        /*0008*/ 	.byte	0x04, 0x17
        /*000a*/ 	.short	(.L_9 - .L_8)
.L_8:
        /*000c*/ 	.word	0x00000000
        /*0010*/ 	.short	0x0004
        /*0012*/ 	.short	0x0020
        /*0014*/ 	.byte	0x00, 0xf0, 0x21, 0x00


	//----- nvinfo : EIATTR_KPARAM_INFO
	.align		4
.L_9:
        /*0018*/ 	.byte	0x04, 0x17
        /*001a*/ 	.short	(.L_11 - .L_10)
.L_10:
        /*001c*/ 	.word	0x00000000
        /*0020*/ 	.short	0x0003
        /*0022*/ 	.short	0x0018
        /*0024*/ 	.byte	0x00, 0xf0, 0x21, 0x00


	//----- nvinfo : EIATTR_KPARAM_INFO
	.align		4
.L_11:
        /*0028*/ 	.byte	0x04, 0x17
        /*002a*/ 	.short	(.L_13 - .L_12)
.L_12:
        /*002c*/ 	.word	0x00000000
        /*0030*/ 	.short	0x0002
        /*0032*/ 	.short	0x0010
        /*0034*/ 	.byte	0x00, 0xf0, 0x21, 0x00


	//----- nvinfo : EIATTR_KPARAM_INFO
	.align		4
.L_13:
        /*0038*/ 	.byte	0x04, 0x17
        /*003a*/ 	.short	(.L_15 - .L_14)
.L_14:
        /*003c*/ 	.word	0x00000000
        /*0040*/ 	.short	0x0001
        /*0042*/ 	.short	0x0008
        /*0044*/ 	.byte	0x00, 0xf5, 0x21, 0x00


	//----- nvinfo : EIATTR_KPARAM_INFO
	.align		4
.L_15:
        /*0048*/ 	.byte	0x04, 0x17
        /*004a*/ 	.short	(.L_17 - .L_16)
.L_16:
        /*004c*/ 	.word	0x00000000
        /*0050*/ 	.short	0x0000
        /*0052*/ 	.short	0x0000
        /*0054*/ 	.byte	0x00, 0xf5, 0x21, 0x00


	//----- nvinfo : EIATTR_SPARSE_MMA_MASK
	.align		4
.L_17:
        /*0058*/ 	.byte	0x03, 0x50
        /*005a*/ 	.short	0x0000


	//----- nvinfo : EIATTR_MAXREG_COUNT
	.align		4
        /*005c*/ 	.byte	0x03, 0x1b
        /*005e*/ 	.short	0x00ff


	//----- nvinfo : EIATTR_MERCURY_ISA_VERSION
	.align		4
        /*0060*/ 	.byte	0x03, 0x5f
        /*0062*/ 	.short	0x0101


	//----- nvinfo : EIATTR_VRC_CTA_INIT_COUNT
	.align		4
        /*0064*/ 	.byte	0x02, 0x4a
	.zero		1
	.zero		1


	//----- nvinfo : EIATTR_EXIT_INSTR_OFFSETS
	.align		4
        /*0068*/ 	.byte	0x04, 0x1c
        /*006a*/ 	.short	(.L_19 - .L_18)


	//   ....[0]....
.L_18:
        /*006c*/ 	.word	0x00000010


	//----- nvinfo : EIATTR_CBANK_PARAM_SIZE
	.align		4
.L_19:
        /*0070*/ 	.byte	0x03, 0x19
        /*0072*/ 	.short	0x0028


	//----- nvinfo : EIATTR_PARAM_CBANK
	.align		4
        /*0074*/ 	.byte	0x04, 0x0a
        /*0076*/ 	.short	(.L_21 - .L_20)
	.align		4
.L_20:
        /*0078*/ 	.word	index@(.nv.constant0._Z10CudaKernelPfS_mmm)
        /*007c*/ 	.short	0x0380
        /*007e*/ 	.short	0x0028


	//----- nvinfo : EIATTR_SW_WAR
	.align		4
.L_21:
        /*0080*/ 	.byte	0x04, 0x36
        /*0082*/ 	.short	(.L_23 - .L_22)
.L_22:
        /*0084*/ 	.word	0x00000008
.L_23:


//--------------------- .nv.callgraph             --------------------------
	.section	.nv.callgraph,"",@"SHT_CUDA_CALLGRAPH"
	.align	4
	.sectionentsize	8
	.align		4
        /*0000*/ 	.word	0x00000000
	.align		4
        /*0004*/ 	.word	0xffffffff
	.align		4
        /*0008*/ 	.word	0x00000000
	.align		4
        /*000c*/ 	.word	0xfffffffe
	.align		4
        /*0010*/ 	.word	0x00000000
	.align		4
        /*0014*/ 	.word	0xfffffffd
	.align		4
        /*0018*/ 	.word	0x00000000
	.align		4
        /*001c*/ 	.word	0xfffffffc


//--------------------- .text._Z10CudaKernelPfS_mmm --------------------------
	.section	.text._Z10CudaKernelPfS_mmm,"ax",@progbits
	.align	128
        .global         _Z10CudaKernelPfS_mmm
        .type           _Z10CudaKernelPfS_mmm,@function
        .size           _Z10CudaKernelPfS_mmm,(.L_x_1 - _Z10CudaKernelPfS_mmm)
        .other          _Z10CudaKernelPfS_mmm,@"STO_CUDA_ENTRY STV_DEFAULT"
_Z10CudaKernelPfS_mmm:
.text._Z10CudaKernelPfS_mmm:
[----:B------:R-:W-:Y:S01]  /*0000*/  LDC R1, c[0x0][0x37c] ;  /* 0x0000df00ff017b82 */ /* 0x000fe20000000800 */
[----:B------:R-:W-:Y:S05]  /*0010*/  EXIT ;  /* 0x000000000000794d */ /* 0x000fea0003800000 */
.L_x_0:
[----:B------:R-:W-:-:S00]  /*0020*/  BRA `(.L_x_0) ;  /* 0xfffffffc00fc7947 */ /* 0x000fc0000383ffff */
[----:B------:R-:W-:-:S00]  /*0030*/  NOP ;  /* 0x0000000000007918 */ /* 0x000fc00000000000 */
        /* <DEDUP_REMOVED lines=12> */
.L_x_1:


//--------------------- .nv.shared.reserved.0     --------------------------
	.section	.nv.shared.reserved.0,"aw",@nobits
	.weak		__nv_reservedSMEM_offset_0_alias
	.size		__nv_reservedSMEM_offset_0_alias, 0, 64
	.other		__nv_reservedSMEM_offset_0_alias,@"STO_CUDA_RESERVED_SHARED STV_DEFAULT"
__nv_reservedSMEM_offset_0_alias:
	.zero		0
	.zero		64


//--------------------- .nv.constant0._Z10CudaKernelPfS_mmm --------------------------
	.section	.nv.constant0._Z10CudaKernelPfS_mmm,"a",@progbits
	.sectionflags	@""
	.align	4
.nv.constant0._Z10CudaKernelPfS_mmm:
	.zero		936


//--------------------- SYMBOLS --------------------------

	.type		.nv.reservedSmem.offset0,@object
	.size		.nv.reservedSmem.offset0,0x4
